	.headerflags	@"EF_CUDA_TEXMODE_UNIFIED EF_CUDA_64BIT_ADDRESS EF_CUDA_ACCELERATORS EF_CUDA_SM90 EF_CUDA_VIRTUAL_SM(EF_CUDA_SM90)"
	.elftype	@"ET_EXEC"


//--------------------- .nv.info                  --------------------------
	.section	.nv.info,"",@"SHT_CUDA_INFO"
	.align	4


	//----- nvinfo : EIATTR_REGCOUNT
	.align		4
        /*0000*/ 	.byte	0x04, 0x2f
        /*0002*/ 	.short	(.L_3 - .L_2)
	.align		4
.L_2:
        /*0004*/ 	.word	index@(triton_poi_fused__native_batch_norm_legit_no_training__prelu_kernel_7)
        /*0008*/ 	.word	0x00000012


	//----- nvinfo : EIATTR_MIN_STACK_SIZE
	.align		4
.L_3:
        /*000c*/ 	.byte	0x04, 0x12
        /*000e*/ 	.short	(.L_5 - .L_4)
	.align		4
.L_4:
        /*0010*/ 	.word	index@(triton_poi_fused__native_batch_norm_legit_no_training__prelu_kernel_7)
        /*0014*/ 	.word	0x00000000


	//----- nvinfo : EIATTR_FRAME_SIZE
	.align		4
.L_5:
        /*0018*/ 	.byte	0x04, 0x11
        /*001a*/ 	.short	(.L_7 - .L_6)
	.align		4
.L_6:
        /*001c*/ 	.word	index@(triton_poi_fused__native_batch_norm_legit_no_training__prelu_kernel_7)
        /*0020*/ 	.word	0x00000000


	//----- nvinfo : EIATTR_MIN_STACK_SIZE
	.align		4
.L_7:
        /*0024*/ 	.byte	0x04, 0x12
        /*0026*/ 	.short	(.L_9 - .L_8)
	.align		4
.L_8:
        /*0028*/ 	.word	index@(triton_poi_fused__native_batch_norm_legit_no_training__prelu_kernel_7)
        /*002c*/ 	.word	0x00000000
.L_9:


//--------------------- .nv.info.triton_poi_fused__native_batch_norm_legit_no_training__prelu_kernel_7 --------------------------
	.section	.nv.info.triton_poi_fused__native_batch_norm_legit_no_training__prelu_kernel_7,"",@"SHT_CUDA_INFO"
	.sectionflags	@""
	.align	4


	//----- nvinfo : EIATTR_CUDA_API_VERSION
	.align		4
        /*0000*/ 	.byte	0x04, 0x37
        /*0002*/ 	.short	(.L_11 - .L_10)
.L_10:
        /*0004*/ 	.word	0x0000007c


	//----- nvinfo : EIATTR_KPARAM_INFO
	.align		4
.L_11:
        /*0008*/ 	.byte	0x04, 0x17
        /*000a*/ 	.short	(.L_13 - .L_12)
.L_12:
        /*000c*/ 	.word	0x00000000
        /*0010*/ 	.short	0x0007
        /*0012*/ 	.short	0x0038
        /*0014*/ 	.byte	0x00, 0xf0, 0x11, 0x00


	//----- nvinfo : EIATTR_KPARAM_INFO
	.align		4
.L_13:
        /*0018*/ 	.byte	0x04, 0x17
        /*001a*/ 	.short	(.L_15 - .L_14)
.L_14:
        /*001c*/ 	.word	0x00000000
        /*0020*/ 	.short	0x0006
        /*0022*/ 	.short	0x0030
        /*0024*/ 	.byte	0x00, 0xf4, 0x21, 0x00


	//----- nvinfo : EIATTR_KPARAM_INFO
	.align		4
.L_15:
        /*0028*/ 	.byte	0x04, 0x17
        /*002a*/ 	.short	(.L_17 - .L_16)
.L_16:
        /*002c*/ 	.word	0x00000000
        /*0030*/ 	.short	0x0005
        /*0032*/ 	.short	0x0028
        /*0034*/ 	.byte	0x00, 0xf4, 0x21, 0x00


	//----- nvinfo : EIATTR_KPARAM_INFO
	.align		4
.L_17:
        /*0038*/ 	.byte	0x04, 0x17
        /*003a*/ 	.short	(.L_19 - .L_18)
.L_18:
        /*003c*/ 	.word	0x00000000
        /*0040*/ 	.short	0x0004
        /*0042*/ 	.short	0x0020
        /*0044*/ 	.byte	0x00, 0xf4, 0x21, 0x00


	//----- nvinfo : EIATTR_KPARAM_INFO
	.align		4
.L_19:
        /*0048*/ 	.byte	0x04, 0x17
        /*004a*/ 	.short	(.L_21 - .L_20)
.L_20:
        /*004c*/ 	.word	0x00000000
        /*0050*/ 	.short	0x0003
        /*0052*/ 	.short	0x0018
        /*0054*/ 	.byte	0x00, 0xf4, 0x21, 0x00


	//----- nvinfo : EIATTR_KPARAM_INFO
	.align		4
.L_21:
        /*0058*/ 	.byte	0x04, 0x17
        /*005a*/ 	.short	(.L_23 - .L_22)
.L_22:
        /*005c*/ 	.word	0x00000000
        /*0060*/ 	.short	0x0002
        /*0062*/ 	.short	0x0010
        /*0064*/ 	.byte	0x00, 0xf4, 0x21, 0x00


	//----- nvinfo : EIATTR_KPARAM_INFO
	.align		4
.L_23:
        /*0068*/ 	.byte	0x04, 0x17
        /*006a*/ 	.short	(.L_25 - .L_24)
.L_24:
        /*006c*/ 	.word	0x00000000
        /*0070*/ 	.short	0x0001
        /*0072*/ 	.short	0x0008
        /*0074*/ 	.byte	0x00, 0xf4, 0x21, 0x00


	//----- nvinfo : EIATTR_KPARAM_INFO
	.align		4
.L_25:
        /*0078*/ 	.byte	0x04, 0x17
        /*007a*/ 	.short	(.L_27 - .L_26)
.L_26:
        /*007c*/ 	.word	0x00000000
        /*0080*/ 	.short	0x0000
        /*0082*/ 	.short	0x0000
        /*0084*/ 	.byte	0x00, 0xf4, 0x21, 0x00


	//----- nvinfo : EIATTR_SPARSE_MMA_MASK
	.align		4
.L_27:
        /*0088*/ 	.byte	0x03, 0x50
        /*008a*/ 	.short	0x0000


	//----- nvinfo : EIATTR_MAXREG_COUNT
	.align		4
        /*008c*/ 	.byte	0x03, 0x1b
        /*008e*/ 	.short	0x00ff


	//----- nvinfo : EIATTR_EXIT_INSTR_OFFSETS
	.align		4
        /*0090*/ 	.byte	0x04, 0x1c
        /*0092*/ 	.short	(.L_29 - .L_28)


	//   ....[0]....
.L_28:
        /*0094*/ 	.word	0x00000400


	//----- nvinfo : EIATTR_REQNTID
	.align		4
.L_29:
        /*0098*/ 	.byte	0x04, 0x10
        /*009a*/ 	.short	(.L_31 - .L_30)
.L_30:
        /*009c*/ 	.word	0x00000100
        /*00a0*/ 	.word	0x00000001
        /*00a4*/ 	.word	0x00000001


	//----- nvinfo : EIATTR_CBANK_PARAM_SIZE
	.align		4
.L_31:
        /*00a8*/ 	.byte	0x03, 0x19
        /*00aa*/ 	.short	0x003c


	//----- nvinfo : EIATTR_PARAM_CBANK
	.align		4
        /*00ac*/ 	.byte	0x04, 0x0a
        /*00ae*/ 	.short	(.L_33 - .L_32)
	.align		4
.L_32:
        /*00b0*/ 	.word	index@(.nv.constant0.triton_poi_fused__native_batch_norm_legit_no_training__prelu_kernel_7)
        /*00b4*/ 	.short	0x0210
        /*00b6*/ 	.short	0x003c


	//----- nvinfo : EIATTR_SW_WAR
	.align		4
.L_33:
        /*00b8*/ 	.byte	0x04, 0x36
        /*00ba*/ 	.short	(.L_35 - .L_34)
.L_34:
        /*00bc*/ 	.word	0x00000008
.L_35:


//--------------------- .nv.callgraph             --------------------------
	.section	.nv.callgraph,"",@"SHT_CUDA_CALLGRAPH"
	.align	4
	.sectionentsize	8
	.align		4
        /*0000*/ 	.word	0x00000000
	.align		4
        /*0004*/ 	.word	0xffffffff
	.align		4
        /*0008*/ 	.word	0x00000000
	.align		4
        /*000c*/ 	.word	0xfffffffe
	.align		4
        /*0010*/ 	.word	0x00000000
	.align		4
        /*0014*/ 	.word	0xfffffffd
	.align		4
        /*0018*/ 	.word	0x00000000
	.align		4
        /*001c*/ 	.word	0xfffffffc


//--------------------- .nv.constant4             --------------------------
	.section	.nv.constant4,"a",@progbits
	.align	8
	.align		8
.nv.constant4:
        /*0000*/ 	.dword	_$_str
	.align		8
        /*0008*/ 	.dword	_$_str_$_2


//--------------------- .text.triton_poi_fused__native_batch_norm_legit_no_training__prelu_kernel_7 --------------------------
	.section	.text.triton_poi_fused__native_batch_norm_legit_no_training__prelu_kernel_7,"ax",@progbits
	.align	128
        .global         triton_poi_fused__native_batch_norm_legit_no_training__prelu_kernel_7
        .type           triton_poi_fused__native_batch_norm_legit_no_training__prelu_kernel_7,@function
        .size           triton_poi_fused__native_batch_norm_legit_no_training__prelu_kernel_7,(.L_x_1 - triton_poi_fused__native_batch_norm_legit_no_training__prelu_kernel_7)
        .other          triton_poi_fused__native_batch_norm_legit_no_training__prelu_kernel_7,@"STO_CUDA_ENTRY STV_DEFAULT"
triton_poi_fused__native_batch_norm_legit_no_training__prelu_kernel_7:
.text.triton_poi_fused__native_batch_norm_legit_no_training__prelu_kernel_7:
[----:B------:R-:W-:Y:S01]  /*0000*/  LDC R1, c[0x0][0x28] ;  /* 0x00000a00ff017b82 */ /* 0x000fe20000000800 */
[----:B------:R-:W1:Y:S07]  /*0010*/  S2R R0, SR_TID.X ;  /* 0x0000000000007919 */ /* 0x000e6e0000002100 */
[----:B------:R-:W2:Y:S01]  /*0020*/  LDC.64 R2, c[0x0][0x228] ;  /* 0x00008a00ff027b82 */ /* 0x000ea20000000a00 */
[----:B------:R-:W-:Y:S01]  /*0030*/  ULDC.64 UR4, c[0x0][0x208] ;  /* 0x0000820000047ab9 */ /* 0x000fe20000000a00 */
[----:B------:R-:W3:Y:S06]  /*0040*/  S2R R7, SR_CTAID.X ;  /* 0x0000000000077919 */ /* 0x000eec0000002500 */
[----:B------:R-:W4:Y:S08]  /*0050*/  LDC.64 R8, c[0x0][0x220] ;  /* 0x00008800ff087b82 */ /* 0x000f300000000a00 */
[----:B------:R-:W5:Y:S08]  /*0060*/  LDC.64 R10, c[0x0][0x230] ;  /* 0x00008c00ff0a7b82 */ /* 0x000f700000000a00 */
[----:B------:R-:W5:Y:S01]  /*0070*/  LDC.64 R12, c[0x0][0x238] ;  /* 0x00008e00ff0c7b82 */ /* 0x000f620000000a00 */
[----:B-1----:R-:W-:-:S07]  /*0080*/  SHF.L.U32 R0, R0, 0x1, RZ ;  /* 0x0000000100007819 */ /* 0x002fce00000006ff */
[----:B------:R-:W1:Y:S01]  /*0090*/  LDC.64 R14, c[0x0][0x240] ;  /* 0x00009000ff0e7b82 */ /* 0x000e620000000a00 */
[----:B---3--:R-:W-:Y:S02]  /*00a0*/  SHF.R.S32.HI R5, RZ, 0x16, R7 ;  /* 0x00000016ff057819 */ /* 0x008fe40000011407 */
[----:B------:R-:W-:Y:S02]  /*00b0*/  LOP3.LUT R0, R0, 0x1fe, RZ, 0xc0, !PT ;  /* 0x000001fe00007812 */ /* 0x000fe400078ec0ff */
[----:B------:R-:W-:Y:S02]  /*00c0*/  SGXT R5, R5, 0x1 ;  /* 0x000000010505781a */ /* 0x000fe40000000200 */
[----:B------:R-:W-:Y:S02]  /*00d0*/  LEA R0, R7, R0, 0x9 ;  /* 0x0000000007007211 */ /* 0x000fe400078e48ff */
[----:B------:R-:W3:Y:S02]  /*00e0*/  LDC.64 R6, c[0x0][0x218] ;  /* 0x00008600ff067b82 */ /* 0x000ee40000000a00 */
[----:B------:R-:W-:-:S04]  /*00f0*/  LEA.HI R5, R5, R0, RZ, 0x7 ;  /* 0x0000000005057211 */ /* 0x000fc800078f38ff */
[----:B------:R-:W-:-:S04]  /*0100*/  LOP3.LUT R5, R5, 0xffffff80, RZ, 0xc0, !PT ;  /* 0xffffff8005057812 */ /* 0x000fc800078ec0ff */
[----:B------:R-:W-:-:S05]  /*0110*/  IADD3 R4, R0, -R5, RZ ;  /* 0x8000000500047210 */ /* 0x000fca0007ffe0ff */
[----:B--2---:R-:W-:-:S06]  /*0120*/  IMAD.WIDE R2, R4, 0x4, R2 ;  /* 0x0000000404027825 */ /* 0x004fcc00078e0202 */
[----:B------:R-:W2:Y:S01]  /*0130*/  LDG.E.EL.64 R2, desc[UR4][R2.64] ;  /* 0x0000000402027981 */ /* 0x000ea2000c2e1b00 */
[----:B----4-:R-:W-:-:S04]  /*0140*/  IMAD.WIDE R8, R4, 0x4, R8 ;  /* 0x0000000404087825 */ /* 0x010fc800078e0208 */
[----:B---3--:R-:W-:Y:S02]  /*0150*/  IMAD.WIDE R6, R0, 0x4, R6 ;  /* 0x0000000400067825 */ /* 0x008fe400078e0206 */
[----:B------:R-:W3:Y:S04]  /*0160*/  LDG.E.EL.64 R8, desc[UR4][R8.64] ;  /* 0x0000000408087981 */ /* 0x000ee8000c2e1b00 */
[----:B------:R-:W3:Y:S01]  /*0170*/  LDG.E.64 R6, desc[UR4][R6.64] ;  /* 0x0000000406067981 */ /* 0x000ee2000c1e1b00 */
[----:B-----5:R-:W-:-:S04]  /*0180*/  IMAD.WIDE R10, R4, 0x4, R10 ;  /* 0x00000004040a7825 */ /* 0x020fc800078e020a */
[C---:B0-----:R-:W-:Y:S02]  /*0190*/  IMAD.WIDE R12, R4.reuse, 0x4, R12 ;  /* 0x00000004040c7825 */ /* 0x041fe400078e020c */
[----:B------:R-:W4:Y:S04]  /*01a0*/  LDG.E.EL.64 R10, desc[UR4][R10.64] ;  /* 0x000000040a0a7981 */ /* 0x000f28000c2e1b00 */
[----:B------:R-:W4:Y:S01]  /*01b0*/  LDG.E.EL.64 R12, desc[UR4][R12.64] ;  /* 0x000000040c0c7981 */ /* 0x000f22000c2e1b00 */
[----:B-1----:R-:W-:-:S06]  /*01c0*/  IMAD.WIDE R4, R4, 0x4, R14 ;  /* 0x0000000404047825 */ /* 0x002fcc00078e020e */
[----:B------:R-:W5:Y:S01]  /*01d0*/  LDG.E.EL.64 R4, desc[UR4][R4.64] ;  /* 0x0000000404047981 */ /* 0x000f62000c2e1b00 */
[----:B--2---:R-:W-:Y:S01]  /*01e0*/  FADD R2, R2, 9.9999997473787516356e-06 ;  /* 0x3727c5ac02027421 */ /* 0x004fe20000000000 */
[----:B------:R-:W-:-:S03]  /*01f0*/  FADD R3, R3, 9.9999997473787516356e-06 ;  /* 0x3727c5ac03037421 */ /* 0x000fc60000000000 */
[----:B------:R-:W0:Y:S08]  /*0200*/  MUFU.SQRT R14, R2 ;  /* 0x00000002000e7308 */ /* 0x000e300000002000 */
[----:B------:R-:W1:Y:S01]  /*0210*/  MUFU.SQRT R15, R3 ;  /* 0x00000003000f7308 */ /* 0x000e620000002000 */
[C---:B0-----:R-:W-:Y:S02]  /*0220*/  FSETP.GT.AND P0, PT, R14.reuse, 8.50705917302346158658e+37, PT ;  /* 0x7e8000000e00780b */ /* 0x041fe40003f04000 */
[----:B------:R-:W-:-:S02]  /*0230*/  FSETP.GEU.AND P2, PT, R14, 1.175494350822287508e-38, PT ;  /* 0x008000000e00780b */ /* 0x000fc40003f4e000 */
[C---:B-1----:R-:W-:Y:S02]  /*0240*/  FSETP.GT.AND P1, PT, R15.reuse, 8.50705917302346158658e+37, PT ;  /* 0x7e8000000f00780b */ /* 0x042fe40003f24000 */
[----:B------:R-:W-:-:S07]  /*0250*/  FSETP.GEU.AND P3, PT, R15, 1.175494350822287508e-38, PT ;  /* 0x008000000f00780b */ /* 0x000fce0003f6e000 */
[----:B------:R-:W-:Y:S01]  /*0260*/  @P0 FMUL R14, R14, 0.25 ;  /* 0x3e8000000e0e0820 */ /* 0x000fe20000400000 */
[----:B------:R-:W-:-:S03]  /*0270*/  HFMA2.MMA R2, -RZ, RZ, 1.625, 0 ;  /* 0x3e800000ff027435 */ /* 0x000fc600000001ff */
[----:B------:R-:W-:Y:S01]  /*0280*/  @!P2 FMUL R14, R14, 16777216 ;  /* 0x4b8000000e0ea820 */ /* 0x000fe20000400000 */
[----:B------:R-:W-:-:S04]  /*0290*/  @P1 FMUL R15, R15, 0.25 ;  /* 0x3e8000000f0f1820 */ /* 0x000fc80000400000 */
[----:B------:R-:W-:Y:S01]  /*02a0*/  @!P3 FMUL R15, R15, 16777216 ;  /* 0x4b8000000f0fb820 */ /* 0x000fe20000400000 */
[----:B------:R-:W0:Y:S01]  /*02b0*/  MUFU.RCP R14, R14 ;  /* 0x0000000e000e7308 */ /* 0x000e220000001000 */
[----:B------:R-:W-:-:S07]  /*02c0*/  FSEL R3, R2, 1, P0 ;  /* 0x3f80000002037808 */ /* 0x000fce0000000000 */
[----:B------:R-:W1:Y:S01]  /*02d0*/  MUFU.RCP R15, R15 ;  /* 0x0000000f000f7308 */ /* 0x000e620000001000 */
[----:B------:R-:W-:Y:S01]  /*02e0*/  FSEL R2, R2, 1, P1 ;  /* 0x3f80000002027808 */ /* 0x000fe20000800000 */
[----:B------:R-:W-:Y:S01]  /*02f0*/  @!P2 FMUL R3, R3, 16777216 ;  /* 0x4b8000000303a820 */ /* 0x000fe20000400000 */
[----:B---3--:R-:W-:-:S03]  /*0300*/  FADD R7, R7, -R9 ;  /* 0x8000000907077221 */ /* 0x008fc60000000000 */
[----:B------:R-:W-:Y:S01]  /*0310*/  @!P3 FMUL R2, R2, 16777216 ;  /* 0x4b8000000202b820 */ /* 0x000fe20000400000 */
[----:B------:R-:W-:Y:S01]  /*0320*/  FADD R6, R6, -R8 ;  /* 0x8000000806067221 */ /* 0x000fe20000000000 */
[----:B0-----:R-:W-:Y:S02]  /*0330*/  FMUL R9, R14, R3 ;  /* 0x000000030e097220 */ /* 0x001fe40000400000 */
[----:B-1----:R-:W-:Y:S02]  /*0340*/  FMUL R8, R15, R2 ;  /* 0x000000020f087220 */ /* 0x002fe40000400000 */
[----:B------:R-:W0:Y:S01]  /*0350*/  LDC.64 R2, c[0x0][0x210] ;  /* 0x00008400ff027b82 */ /* 0x000e220000000a00 */
[----:B------:R-:W-:Y:S01]  /*0360*/  FMUL R9, R6, R9 ;  /* 0x0000000906097220 */ /* 0x000fe20000400000 */
[----:B------:R-:W-:-:S03]  /*0370*/  FMUL R8, R7, R8 ;  /* 0x0000000807087220 */ /* 0x000fc60000400000 */
[----:B----4-:R-:W-:Y:S01]  /*0380*/  FFMA R10, R10, R9, R12 ;  /* 0x000000090a0a7223 */ /* 0x010fe2000000000c */
[----:B------:R-:W-:-:S04]  /*0390*/  FFMA R11, R11, R8, R13 ;  /* 0x000000080b0b7223 */ /* 0x000fc8000000000d */
[----:B------:R-:W-:Y:S02]  /*03a0*/  FSETP.GT.AND P0, PT, R10, RZ, PT ;  /* 0x000000ff0a00720b */ /* 0x000fe40003f04000 */
[----:B------:R-:W-:-:S11]  /*03b0*/  FSETP.GT.AND P1, PT, R11, RZ, PT ;  /* 0x000000ff0b00720b */ /* 0x000fd60003f24000 */
[----:B-----5:R-:W-:Y:S01]  /*03c0*/  @!P0 FMUL R10, R4, R10 ;  /* 0x0000000a040a8220 */ /* 0x020fe20000400000 */
[----:B0-----:R-:W-:-:S04]  /*03d0*/  IMAD.WIDE R2, R0, 0x4, R2 ;  /* 0x0000000400027825 */ /* 0x001fc800078e0202 */
[----:B------:R-:W-:-:S05]  /*03e0*/  @!P1 FMUL R11, R5, R11 ;  /* 0x0000000b050b9220 */ /* 0x000fca0000400000 */
[----:B------:R-:W-:Y:S01]  /*03f0*/  STG.E.64 desc[UR4][R2.64], R10 ;  /* 0x0000000a02007986 */ /* 0x000fe2000c101b04 */
[----:B------:R-:W-:Y:S05]  /*0400*/  EXIT ;  /* 0x000000000000794d */ /* 0x000fea0003800000 */
.L_x_0:
[----:B------:R-:W-:-:S00]  /*0410*/  BRA `(.L_x_0) ;  /* 0xfffffffc00fc7947 */ /* 0x000fc0000383ffff */
[----:B------:R-:W-:-:S00]  /*0420*/  NOP ;  /* 0x0000000000007918 */ /* 0x000fc00000000000 */
        /* <DEDUP_REMOVED lines=13> */
.L_x_1:


//--------------------- .nv.global.init           --------------------------
	.section	.nv.global.init,"aw",@progbits
.nv.global.init:
	.type		_$_str,@object
	.size		_$_str,(_$_str_$_2 - _$_str)
_$_str:
        /*0000*/ 	.byte	0x5f, 0x5f, 0x43, 0x55, 0x44, 0x41, 0x5f, 0x46, 0x54, 0x5a, 0x00
	.type		_$_str_$_2,@object
	.size		_$_str_$_2,(.L_1 - _$_str_$_2)
_$_str_$_2:
        /*000b*/ 	.byte	0x5f, 0x5f, 0x43, 0x55, 0x44, 0x41, 0x5f, 0x50, 0x52, 0x45, 0x43, 0x5f, 0x53, 0x51, 0x52, 0x54
        /*001b*/ 	.byte	0x00
.L_1:


//--------------------- .nv.constant0.triton_poi_fused__native_batch_norm_legit_no_training__prelu_kernel_7 --------------------------
	.section	.nv.constant0.triton_poi_fused__native_batch_norm_legit_no_training__prelu_kernel_7,"a",@progbits
	.sectionflags	@""
	.align	4
.nv.constant0.triton_poi_fused__native_batch_norm_legit_no_training__prelu_kernel_7:
	.zero		588
